//
// Generated by NVIDIA NVVM Compiler
//
// Compiler Build ID: CL-36424714
// Cuda compilation tools, release 13.0, V13.0.88
// Based on NVVM 20.0.0
//

.version 9.0
.target sm_100
.address_size 64

	// .globl	_Z8funzionev
.extern .func  (.param .b32 func_retval0) vprintf
(
	.param .b64 vprintf_param_0,
	.param .b64 vprintf_param_1
)
;
.global .align 1 .b8 $str[91] = {9, 9, 9, 9, 9, 91, 68, 69, 86, 73, 67, 69, 93, 32, 72, 101, 108, 108, 111, 32, 87, 111, 114, 108, 100, 33, 32, 73, 32, 97, 109, 32, 116, 104, 114, 101, 97, 100, 32, 35, 37, 100, 32, 111, 117, 116, 32, 111, 102, 32, 37, 100, 44, 32, 97, 110, 100, 32, 73, 32, 98, 101, 108, 111, 110, 103, 32, 116, 111, 32, 98, 108, 111, 99, 107, 32, 35, 37, 100, 32, 111, 117, 116, 32, 111, 102, 32, 37, 100, 10};

.visible .entry _Z8funzionev()
{
	.local .align 16 .b8 	__local_depot0[16];
	.reg .b64 	%SP;
	.reg .b64 	%SPL;
	.reg .b32 	%r<7>;
	.reg .b64 	%rd<5>;

	mov.u64 	%SPL, __local_depot0;
	cvta.local.u64 	%SP, %SPL;
	add.u64 	%rd1, %SP, 0;
	add.u64 	%rd2, %SPL, 0;
	mov.u32 	%r1, %tid.x;
	mov.u32 	%r2, %ctaid.x;
	mov.u32 	%r3, %ntid.x;
	mov.u32 	%r4, %nctaid.x;
	st.local.v4.u32 	[%rd2], {%r1, %r3, %r2, %r4};
	mov.u64 	%rd3, $str;
	cvta.global.u64 	%rd4, %rd3;
	{ // callseq 0, 0
	.param .b64 param0;
	st.param.b64 	[param0], %rd4;
	.param .b64 param1;
	st.param.b64 	[param1], %rd1;
	.param .b32 retval0;
	call.uni (retval0), 
	vprintf, 
	(
	param0, 
	param1
	);
	ld.param.b32 	%r5, [retval0];
	} // callseq 0
	ret;

}


// ===== COMPILED SASS (sm_100) =====

	.target	sm_100

	.elftype	@"ET_EXEC"


//--------------------- .note.nv.tkinfo           --------------------------
	.section	.note.nv.tkinfo,"",@"SHT_NOTE"
	.sectionflags	@"SHF_NOTE_NV_TKINFO"
	.tkinfo
        /*0018*/ 	.word	0x00000002
        /*0030*/ 	.string	""
        /*0030*/ 	.string	"ptxas"
        /*0030*/ 	.string	"Cuda compilation tools, release 13.0, V13.0.88"
        /*0030*/ 	.string	"Build cuda_13.0.r13.0/compiler.36424714_0"
        /*0030*/ 	.string	"-arch sm_100 -m 64 "



//--------------------- .note.nv.cuinfo           --------------------------
	.section	.note.nv.cuinfo,"",@"SHT_NOTE"
	.sectionflags	@"SHF_NOTE_NV_CUINFO"
        /*0018*/ 	.short	0x0002
        /*001a*/ 	.short	0x0064
        /*001c*/ 	.short	0x0082
	.zero		2


//--------------------- .nv.info                  --------------------------
	.section	.nv.info,"",@"SHT_CUDA_INFO"
	.align	4


	//----- nvinfo : EIATTR_REGCOUNT
	.align		4
        /*0000*/ 	.byte	0x04, 0x2f
        /*0002*/ 	.short	(.L_2 - .L_1)
	.align		4
.L_1:
        /*0004*/ 	.word	index@(_Z8funzionev)
        /*0008*/ 	.word	0x00000018


	//----- nvinfo : EIATTR_FRAME_SIZE
	.align		4
.L_2:
        /*000c*/ 	.byte	0x04, 0x11
        /*000e*/ 	.short	(.L_4 - .L_3)
	.align		4
.L_3:
        /*0010*/ 	.word	index@(_Z8funzionev)
        /*0014*/ 	.word	0x00000010


	//----- nvinfo : EIATTR_MIN_STACK_SIZE
	.align		4
.L_4:
        /*0018*/ 	.byte	0x04, 0x12
        /*001a*/ 	.short	(.L_6 - .L_5)
	.align		4
.L_5:
        /*001c*/ 	.word	index@(_Z8funzionev)
        /*0020*/ 	.word	0x00000010
.L_6:


//--------------------- .nv.compat                --------------------------
	.section	.nv.compat,"",@"SHT_CUDA_COMPAT_INFO"
	.align	4
        /*0000*/ 	.byte	0x02, 0x09, 0x00, 0x00, 0x02, 0x02, 0x01, 0x00, 0x02, 0x05, 0x05, 0x00, 0x03, 0x07, 0x01, 0x01
        /*0010*/ 	.byte	0x02, 0x03, 0x00, 0x00, 0x02, 0x06, 0x01, 0x00, 0x04, 0x0b, 0x08, 0x00, 0x09, 0x00, 0x00, 0x00
        /*0020*/ 	.byte	0x00, 0x00, 0x00, 0x00


//--------------------- .nv.info._Z8funzionev     --------------------------
	.section	.nv.info._Z8funzionev,"",@"SHT_CUDA_INFO"
	.sectionflags	@""
	.align	4


	//----- nvinfo : EIATTR_CUDA_API_VERSION
	.align		4
        /*0000*/ 	.byte	0x04, 0x37
        /*0002*/ 	.short	(.L_8 - .L_7)
.L_7:
        /*0004*/ 	.word	0x00000082


	//----- nvinfo : EIATTR_SPARSE_MMA_MASK
	.align		4
.L_8:
        /*0008*/ 	.byte	0x03, 0x50
        /*000a*/ 	.short	0x0000


	//----- nvinfo : EIATTR_MAXREG_COUNT
	.align		4
        /*000c*/ 	.byte	0x03, 0x1b
        /*000e*/ 	.short	0x00ff


	//----- nvinfo : EIATTR_EXTERNS
	.align		4
        /*0010*/ 	.byte	0x04, 0x0f
        /*0012*/ 	.short	(.L_10 - .L_9)


	//   ....[0]....
	.align		4
.L_9:
        /*0014*/ 	.word	index@(vprintf)


	//----- nvinfo : EIATTR_MERCURY_ISA_VERSION
	.align		4
.L_10:
        /*0018*/ 	.byte	0x03, 0x5f
        /*001a*/ 	.short	0x0101


	//----- nvinfo : EIATTR_VRC_CTA_INIT_COUNT
	.align		4
        /*001c*/ 	.byte	0x02, 0x4a
	.zero		1
	.zero		1


	//----- nvinfo : EIATTR_SYSCALL_OFFSETS
	.align		4
        /*0020*/ 	.byte	0x04, 0x46
        /*0022*/ 	.short	(.L_12 - .L_11)


	//   ....[0]....
.L_11:
        /*0024*/ 	.word	0x00000110


	//----- nvinfo : EIATTR_EXIT_INSTR_OFFSETS
	.align		4
.L_12:
        /*0028*/ 	.byte	0x04, 0x1c
        /*002a*/ 	.short	(.L_14 - .L_13)


	//   ....[0]....
.L_13:
        /*002c*/ 	.word	0x00000120


	//----- nvinfo : EIATTR_SW_WAR
	.align		4
.L_14:
        /*0030*/ 	.byte	0x04, 0x36
        /*0032*/ 	.short	(.L_16 - .L_15)
.L_15:
        /*0034*/ 	.word	0x00000008
.L_16:


//--------------------- .nv.callgraph             --------------------------
	.section	.nv.callgraph,"",@"SHT_CUDA_CALLGRAPH"
	.align	4
	.sectionentsize	8
	.align		4
        /*0000*/ 	.word	0x00000000
	.align		4
        /*0004*/ 	.word	0xffffffff
	.align		4
        /*0008*/ 	.word	index@(_Z8funzionev)
	.align		4
        /*000c*/ 	.word	index@(vprintf)
	.align		4
        /*0010*/ 	.word	0x00000000
	.align		4
        /*0014*/ 	.word	0xfffffffe
	.align		4
        /*0018*/ 	.word	0x00000000
	.align		4
        /*001c*/ 	.word	0xfffffffd
	.align		4
        /*0020*/ 	.word	0x00000000
	.align		4
        /*0024*/ 	.word	0xfffffffc


//--------------------- .nv.constant4             --------------------------
	.section	.nv.constant4,"a",@progbits
	.align	8
	.align		8
.nv.constant4:
        /*0000*/ 	.dword	vprintf
	.align		8
        /*0008*/ 	.dword	$str


//--------------------- .text._Z8funzionev        --------------------------
	.section	.text._Z8funzionev,"ax",@progbits
	.align	128
        .global         _Z8funzionev
        .type           _Z8funzionev,@function
        .size           _Z8funzionev,(.L_x_2 - _Z8funzionev)
        .other          _Z8funzionev,@"STO_CUDA_ENTRY STV_DEFAULT"
_Z8funzionev:
.text._Z8funzionev:
[----:B------:R-:W0:Y:S01]  /*0000*/  LDC R1, c[0x0][0x37c] ;  /* 0x0000df00ff017b82 */ /* 0x000e220000000800 */
[----:B------:R-:W1:Y:S01]  /*0010*/  S2R R8, SR_TID.X ;  /* 0x0000000000087919 */ /* 0x000e620000002100 */
[----:B------:R-:W2:Y:S06]  /*0020*/  LDCU UR5, c[0x0][0x2fc] ;  /* 0x00005f80ff0577ac */ /* 0x000eac0008000800 */
[----:B------:R-:W1:Y:S01]  /*0030*/  LDC R9, c[0x0][0x360] ;  /* 0x0000d800ff097b82 */ /* 0x000e620000000800 */
[----:B0-----:R-:W-:Y:S01]  /*0040*/  VIADD R1, R1, 0xfffffff0 ;  /* 0xfffffff001017836 */ /* 0x001fe20000000000 */
[----:B------:R-:W1:Y:S01]  /*0050*/  S2R R10, SR_CTAID.X ;  /* 0x00000000000a7919 */ /* 0x000e620000002500 */
[----:B------:R-:W-:Y:S01]  /*0060*/  MOV R0, 0x0 ;  /* 0x0000000000007802 */ /* 0x000fe20000000f00 */
[----:B------:R-:W0:Y:S04]  /*0070*/  LDCU UR4, c[0x0][0x2f8] ;  /* 0x00005f00ff0477ac */ /* 0x000e280008000800 */
[----:B------:R-:W1:Y:S01]  /*0080*/  LDC R11, c[0x0][0x370] ;  /* 0x0000dc00ff0b7b82 */ /* 0x000e620000000800 */
[----:B------:R-:W3:Y:S07]  /*0090*/  LDCU.64 UR6, c[0x4][0x8] ;  /* 0x01000100ff0677ac */ /* 0x000eee0008000a00 */
[----:B------:R4:W5:Y:S01]  /*00a0*/  LDC.64 R2, c[0x4][R0] ;  /* 0x0100000000027b82 */ /* 0x0009620000000a00 */
[----:B0-----:R-:W-:Y:S01]  /*00b0*/  IADD3 R6, P0, PT, R1, UR4, RZ ;  /* 0x0000000401067c10 */ /* 0x001fe2000ff1e0ff */
[----:B---3--:R-:W-:Y:S01]  /*00c0*/  IMAD.U32 R4, RZ, RZ, UR6 ;  /* 0x00000006ff047e24 */ /* 0x008fe2000f8e00ff */
[----:B------:R-:W-:-:S03]  /*00d0*/  MOV R5, UR7 ;  /* 0x0000000700057c02 */ /* 0x000fc60008000f00 */
[----:B--2---:R-:W-:Y:S01]  /*00e0*/  IMAD.X R7, RZ, RZ, UR5, P0 ;  /* 0x00000005ff077e24 */ /* 0x004fe200080e06ff */
[----:B-1----:R4:W-:Y:S07]  /*00f0*/  STL.128 [R1], R8 ;  /* 0x0000000801007387 */ /* 0x0029ee0000100c00 */
[----:B------:R-:W-:-:S07]  /*0100*/  LEPC R20, `(.L_x_0) ;  /* 0x000000001014794e */ /* 0x000fce0000000000 */
[----:B----45:R-:W-:Y:S05]  /*0110*/  CALL.ABS.NOINC R2 ;  /* 0x0000000002007343 */ /* 0x030fea0003c00000 */
.L_x_0:
[----:B------:R-:W-:Y:S05]  /*0120*/  EXIT ;  /* 0x000000000000794d */ /* 0x000fea0003800000 */
.L_x_1:
[----:B------:R-:W-:-:S00]  /*0130*/  BRA `(.L_x_1) ;  /* 0xfffffffc00fc7947 */ /* 0x000fc0000383ffff */
[----:B------:R-:W-:-:S00]  /*0140*/  NOP ;  /* 0x0000000000007918 */ /* 0x000fc00000000000 */
        /* <DEDUP_REMOVED lines=11> */
.L_x_2:


//--------------------- .nv.global.init           --------------------------
	.section	.nv.global.init,"aw",@progbits
.nv.global.init:
	.type		$str,@object
	.size		$str,(.L_0 - $str)
$str:
        /*0000*/ 	.byte	0x09, 0x09, 0x09, 0x09, 0x09, 0x5b, 0x44, 0x45, 0x56, 0x49, 0x43, 0x45, 0x5d, 0x20, 0x48, 0x65
        /*0010*/ 	.byte	0x6c, 0x6c, 0x6f, 0x20, 0x57, 0x6f, 0x72, 0x6c, 0x64, 0x21, 0x20, 0x49, 0x20, 0x61, 0x6d, 0x20
        /*0020*/ 	.byte	0x74, 0x68, 0x72, 0x65, 0x61, 0x64, 0x20, 0x23, 0x25, 0x64, 0x20, 0x6f, 0x75, 0x74, 0x20, 0x6f
        /*0030*/ 	.byte	0x66, 0x20, 0x25, 0x64, 0x2c, 0x20, 0x61, 0x6e, 0x64, 0x20, 0x49, 0x20, 0x62, 0x65, 0x6c, 0x6f
        /*0040*/ 	.byte	0x6e, 0x67, 0x20, 0x74, 0x6f, 0x20, 0x62, 0x6c, 0x6f, 0x63, 0x6b, 0x20, 0x23, 0x25, 0x64, 0x20
        /*0050*/ 	.byte	0x6f, 0x75, 0x74, 0x20, 0x6f, 0x66, 0x20, 0x25, 0x64, 0x0a, 0x00
.L_0:


//--------------------- .nv.shared.reserved.0     --------------------------
	.section	.nv.shared.reserved.0,"aw",@nobits
	.weak		__nv_reservedSMEM_offset_0_alias
	.size		__nv_reservedSMEM_offset_0_alias, 0, 64
	.other		__nv_reservedSMEM_offset_0_alias,@"STO_CUDA_RESERVED_SHARED STV_DEFAULT"
__nv_reservedSMEM_offset_0_alias:
	.zero		0
	.zero		64


//--------------------- .nv.constant0._Z8funzionev --------------------------
	.section	.nv.constant0._Z8funzionev,"a",@progbits
	.sectionflags	@""
	.align	4
.nv.constant0._Z8funzionev:
	.zero		896


//--------------------- SYMBOLS --------------------------

	.type		.nv.reservedSmem.offset0,@object
	.size		.nv.reservedSmem.offset0,0x4
	.type		vprintf,@function
